	.headerflags	@"EF_CUDA_TEXMODE_UNIFIED EF_CUDA_64BIT_ADDRESS EF_CUDA_ACCELERATORS EF_CUDA_SM90 EF_CUDA_VIRTUAL_SM(EF_CUDA_SM90)"
	.elftype	@"ET_EXEC"


//--------------------- .nv.info                  --------------------------
	.section	.nv.info,"",@"SHT_CUDA_INFO"
	.align	4


	//----- nvinfo : EIATTR_REGCOUNT
	.align		4
        /*0000*/ 	.byte	0x04, 0x2f
        /*0002*/ 	.short	(.L_3 - .L_2)
	.align		4
.L_2:
        /*0004*/ 	.word	index@(triton_poi_fused__native_batch_norm_legit_no_training_leaky_relu_30)
        /*0008*/ 	.word	0x00000020


	//----- nvinfo : EIATTR_MIN_STACK_SIZE
	.align		4
.L_3:
        /*000c*/ 	.byte	0x04, 0x12
        /*000e*/ 	.short	(.L_5 - .L_4)
	.align		4
.L_4:
        /*0010*/ 	.word	index@(triton_poi_fused__native_batch_norm_legit_no_training_leaky_relu_30)
        /*0014*/ 	.word	0x00000000


	//----- nvinfo : EIATTR_FRAME_SIZE
	.align		4
.L_5:
        /*0018*/ 	.byte	0x04, 0x11
        /*001a*/ 	.short	(.L_7 - .L_6)
	.align		4
.L_6:
        /*001c*/ 	.word	index@(triton_poi_fused__native_batch_norm_legit_no_training_leaky_relu_30)
        /*0020*/ 	.word	0x00000000


	//----- nvinfo : EIATTR_MIN_STACK_SIZE
	.align		4
.L_7:
        /*0024*/ 	.byte	0x04, 0x12
        /*0026*/ 	.short	(.L_9 - .L_8)
	.align		4
.L_8:
        /*0028*/ 	.word	index@(triton_poi_fused__native_batch_norm_legit_no_training_leaky_relu_30)
        /*002c*/ 	.word	0x00000000
.L_9:


//--------------------- .nv.info.triton_poi_fused__native_batch_norm_legit_no_training_leaky_relu_30 --------------------------
	.section	.nv.info.triton_poi_fused__native_batch_norm_legit_no_training_leaky_relu_30,"",@"SHT_CUDA_INFO"
	.sectionflags	@""
	.align	4


	//----- nvinfo : EIATTR_CUDA_API_VERSION
	.align		4
        /*0000*/ 	.byte	0x04, 0x37
        /*0002*/ 	.short	(.L_11 - .L_10)
.L_10:
        /*0004*/ 	.word	0x0000007c


	//----- nvinfo : EIATTR_KPARAM_INFO
	.align		4
.L_11:
        /*0008*/ 	.byte	0x04, 0x17
        /*000a*/ 	.short	(.L_13 - .L_12)
.L_12:
        /*000c*/ 	.word	0x00000000
        /*0010*/ 	.short	0x0007
        /*0012*/ 	.short	0x0034
        /*0014*/ 	.byte	0x00, 0xf0, 0x11, 0x00


	//----- nvinfo : EIATTR_KPARAM_INFO
	.align		4
.L_13:
        /*0018*/ 	.byte	0x04, 0x17
        /*001a*/ 	.short	(.L_15 - .L_14)
.L_14:
        /*001c*/ 	.word	0x00000000
        /*0020*/ 	.short	0x0006
        /*0022*/ 	.short	0x0030
        /*0024*/ 	.byte	0x00, 0xf0, 0x11, 0x00


	//----- nvinfo : EIATTR_KPARAM_INFO
	.align		4
.L_15:
        /*0028*/ 	.byte	0x04, 0x17
        /*002a*/ 	.short	(.L_17 - .L_16)
.L_16:
        /*002c*/ 	.word	0x00000000
        /*0030*/ 	.short	0x0005
        /*0032*/ 	.short	0x0028
        /*0034*/ 	.byte	0x00, 0xf4, 0x21, 0x00


	//----- nvinfo : EIATTR_KPARAM_INFO
	.align		4
.L_17:
        /*0038*/ 	.byte	0x04, 0x17
        /*003a*/ 	.short	(.L_19 - .L_18)
.L_18:
        /*003c*/ 	.word	0x00000000
        /*0040*/ 	.short	0x0004
        /*0042*/ 	.short	0x0020
        /*0044*/ 	.byte	0x00, 0xf4, 0x21, 0x00


	//----- nvinfo : EIATTR_KPARAM_INFO
	.align		4
.L_19:
        /*0048*/ 	.byte	0x04, 0x17
        /*004a*/ 	.short	(.L_21 - .L_20)
.L_20:
        /*004c*/ 	.word	0x00000000
        /*0050*/ 	.short	0x0003
        /*0052*/ 	.short	0x0018
        /*0054*/ 	.byte	0x00, 0xf4, 0x21, 0x00


	//----- nvinfo : EIATTR_KPARAM_INFO
	.align		4
.L_21:
        /*0058*/ 	.byte	0x04, 0x17
        /*005a*/ 	.short	(.L_23 - .L_22)
.L_22:
        /*005c*/ 	.word	0x00000000
        /*0060*/ 	.short	0x0002
        /*0062*/ 	.short	0x0010
        /*0064*/ 	.byte	0x00, 0xf4, 0x21, 0x00


	//----- nvinfo : EIATTR_KPARAM_INFO
	.align		4
.L_23:
        /*0068*/ 	.byte	0x04, 0x17
        /*006a*/ 	.short	(.L_25 - .L_24)
.L_24:
        /*006c*/ 	.word	0x00000000
        /*0070*/ 	.short	0x0001
        /*0072*/ 	.short	0x0008
        /*0074*/ 	.byte	0x00, 0xf4, 0x21, 0x00


	//----- nvinfo : EIATTR_KPARAM_INFO
	.align		4
.L_25:
        /*0078*/ 	.byte	0x04, 0x17
        /*007a*/ 	.short	(.L_27 - .L_26)
.L_26:
        /*007c*/ 	.word	0x00000000
        /*0080*/ 	.short	0x0000
        /*0082*/ 	.short	0x0000
        /*0084*/ 	.byte	0x00, 0xf4, 0x21, 0x00


	//----- nvinfo : EIATTR_SPARSE_MMA_MASK
	.align		4
.L_27:
        /*0088*/ 	.byte	0x03, 0x50
        /*008a*/ 	.short	0x0000


	//----- nvinfo : EIATTR_MAXREG_COUNT
	.align		4
        /*008c*/ 	.byte	0x03, 0x1b
        /*008e*/ 	.short	0x00ff


	//----- nvinfo : EIATTR_EXIT_INSTR_OFFSETS
	.align		4
        /*0090*/ 	.byte	0x04, 0x1c
        /*0092*/ 	.short	(.L_29 - .L_28)


	//   ....[0]....
.L_28:
        /*0094*/ 	.word	0x00000b80


	//   ....[1]....
        /*0098*/ 	.word	0x00000bd0


	//----- nvinfo : EIATTR_REQNTID
	.align		4
.L_29:
        /*009c*/ 	.byte	0x04, 0x10
        /*009e*/ 	.short	(.L_31 - .L_30)
.L_30:
        /*00a0*/ 	.word	0x00000080
        /*00a4*/ 	.word	0x00000001
        /*00a8*/ 	.word	0x00000001


	//----- nvinfo : EIATTR_CBANK_PARAM_SIZE
	.align		4
.L_31:
        /*00ac*/ 	.byte	0x03, 0x19
        /*00ae*/ 	.short	0x0038


	//----- nvinfo : EIATTR_PARAM_CBANK
	.align		4
        /*00b0*/ 	.byte	0x04, 0x0a
        /*00b2*/ 	.short	(.L_33 - .L_32)
	.align		4
.L_32:
        /*00b4*/ 	.word	index@(.nv.constant0.triton_poi_fused__native_batch_norm_legit_no_training_leaky_relu_30)
        /*00b8*/ 	.short	0x0210
        /*00ba*/ 	.short	0x0038


	//----- nvinfo : EIATTR_SW_WAR
	.align		4
.L_33:
        /*00bc*/ 	.byte	0x04, 0x36
        /*00be*/ 	.short	(.L_35 - .L_34)
.L_34:
        /*00c0*/ 	.word	0x00000008
.L_35:


//--------------------- .nv.callgraph             --------------------------
	.section	.nv.callgraph,"",@"SHT_CUDA_CALLGRAPH"
	.align	4
	.sectionentsize	8
	.align		4
        /*0000*/ 	.word	0x00000000
	.align		4
        /*0004*/ 	.word	0xffffffff
	.align		4
        /*0008*/ 	.word	0x00000000
	.align		4
        /*000c*/ 	.word	0xfffffffe
	.align		4
        /*0010*/ 	.word	0x00000000
	.align		4
        /*0014*/ 	.word	0xfffffffd
	.align		4
        /*0018*/ 	.word	0x00000000
	.align		4
        /*001c*/ 	.word	0xfffffffc


//--------------------- .nv.constant4             --------------------------
	.section	.nv.constant4,"a",@progbits
	.align	8
	.align		8
.nv.constant4:
        /*0000*/ 	.dword	_$_str
	.align		8
        /*0008*/ 	.dword	_$_str_$_2


//--------------------- .text.triton_poi_fused__native_batch_norm_legit_no_training_leaky_relu_30 --------------------------
	.section	.text.triton_poi_fused__native_batch_norm_legit_no_training_leaky_relu_30,"ax",@progbits
	.sectionflags	@"SHF_BARRIERS=1"
	.align	128
        .global         triton_poi_fused__native_batch_norm_legit_no_training_leaky_relu_30
        .type           triton_poi_fused__native_batch_norm_legit_no_training_leaky_relu_30,@function
        .size           triton_poi_fused__native_batch_norm_legit_no_training_leaky_relu_30,(.L_x_1 - triton_poi_fused__native_batch_norm_legit_no_training_leaky_relu_30)
        .other          triton_poi_fused__native_batch_norm_legit_no_training_leaky_relu_30,@"STO_CUDA_ENTRY STV_DEFAULT"
triton_poi_fused__native_batch_norm_legit_no_training_leaky_relu_30:
.text.triton_poi_fused__native_batch_norm_legit_no_training_leaky_relu_30:
[----:B------:R-:W0:Y:S01]  /*0000*/  LDC R1, c[0x0][0x28] ;  /* 0x00000a00ff017b82 */ /* 0x000e220000000800 */
[----:B------:R-:W1:Y:S07]  /*0010*/  S2R R0, SR_CTAID.X ;  /* 0x0000000000007919 */ /* 0x000e6e0000002500 */
[----:B------:R-:W2:Y:S01]  /*0020*/  LDC.64 R12, c[0x0][0x220] ;  /* 0x00008800ff0c7b82 */ /* 0x000ea20000000a00 */
[----:B------:R-:W-:Y:S02]  /*0030*/  CS2R R4, SRZ ;  /* 0x0000000000047805 */ /* 0x000fe4000001ff00 */
[----:B------:R-:W-:Y:S01]  /*0040*/  CS2R R6, SRZ ;  /* 0x0000000000067805 */ /* 0x000fe2000001ff00 */
[----:B------:R-:W3:Y:S01]  /*0050*/  S2R R3, SR_TID.X ;  /* 0x0000000000037919 */ /* 0x000ee20000002100 */
[----:B------:R-:W-:Y:S01]  /*0060*/  ULDC.64 UR6, c[0x0][0x208] ;  /* 0x0000820000067ab9 */ /* 0x000fe20000000a00 */
[----:B------:R-:W4:Y:S02]  /*0070*/  S2R R2, SR_CTAID.Y ;  /* 0x0000000000027919 */ /* 0x000f240000002600 */
[----:B------:R-:W5:Y:S08]  /*0080*/  LDC.64 R22, c[0x0][0x210] ;  /* 0x00008400ff167b82 */ /* 0x000f700000000a00 */
[----:B------:R-:W5:Y:S01]  /*0090*/  LDC.64 R26, c[0x0][0x218] ;  /* 0x00008600ff1a7b82 */ /* 0x000f620000000a00 */
[----:B-1----:R-:W-:-:S02]  /*00a0*/  IMAD.SHL.U32 R0, R0, 0x20, RZ ;  /* 0x0000002000007824 */ /* 0x002fc400078e00ff */
[----:B---3--:R-:W-:-:S05]  /*00b0*/  IMAD.SHL.U32 R21, R3, 0x4, RZ ;  /* 0x0000000403157824 */ /* 0x008fca00078e00ff */
[----:B------:R-:W-:-:S04]  /*00c0*/  LOP3.LUT R20, R0, 0x1c, R21, 0xf8, !PT ;  /* 0x0000001c00147812 */ /* 0x000fc800078ef815 */
[C---:B------:R-:W-:Y:S01]  /*00d0*/  ISETP.GE.AND P0, PT, R20.reuse, 0x100, PT ;  /* 0x000001001400780c */ /* 0x040fe20003f06270 */
[----:B--2---:R-:W-:-:S12]  /*00e0*/  IMAD.WIDE R12, R20, 0x4, R12 ;  /* 0x00000004140c7825 */ /* 0x004fd800078e020c */
[----:B------:R1:W2:Y:S01]  /*00f0*/  @!P0 LDG.E.EL.128 R4, desc[UR6][R12.64] ;  /* 0x000000060c048981 */ /* 0x0002a2000c2e1d00 */
[----:B------:R-:W-:Y:S02]  /*0100*/  SHF.R.U32.HI R3, RZ, 0x3, R3 ;  /* 0x00000003ff037819 */ /* 0x000fe40000011603 */
[----:B------:R-:W-:Y:S02]  /*0110*/  CS2R R8, SRZ ;  /* 0x0000000000087805 */ /* 0x000fe4000001ff00 */
[----:B----4-:R-:W-:Y:S02]  /*0120*/  SHF.L.U32 R2, R2, 0x5, RZ ;  /* 0x0000000502027819 */ /* 0x010fe400000006ff */
[----:B------:R-:W-:Y:S02]  /*0130*/  CS2R R10, SRZ ;  /* 0x00000000000a7805 */ /* 0x000fe4000001ff00 */
[----:B------:R-:W-:Y:S02]  /*0140*/  SGXT.U32 R3, R3, 0x4 ;  /* 0x000000040303781a */ /* 0x000fe40000000000 */
[----:B------:R-:W-:Y:S01]  /*0150*/  CS2R R18, SRZ ;  /* 0x0000000000127805 */ /* 0x000fe2000001ff00 */
[----:B0----5:R-:W-:Y:S01]  /*0160*/  IMAD.WIDE R26, R20, 0x4, R26 ;  /* 0x00000004141a7825 */ /* 0x021fe200078e021a */
[----:B------:R-:W-:-:S02]  /*0170*/  LOP3.LUT R15, R2, R3, RZ, 0xfc, !PT ;  /* 0x00000003020f7212 */ /* 0x000fc400078efcff */
[----:B-1----:R-:W-:Y:S02]  /*0180*/  CS2R R12, SRZ ;  /* 0x00000000000c7805 */ /* 0x002fe4000001ff00 */
[----:B------:R-:W-:Y:S02]  /*0190*/  LOP3.LUT R17, R2, 0x10, R3, 0xfe, !PT ;  /* 0x0000001002117812 */ /* 0x000fe400078efe03 */
[C---:B------:R-:W-:Y:S01]  /*01a0*/  ISETP.LT.AND P1, PT, R15.reuse, 0x40, !P0 ;  /* 0x000000400f00780c */ /* 0x040fe20004721270 */
[--C-:B------:R-:W-:Y:S01]  /*01b0*/  IMAD R25, R15, 0x100, R20.reuse ;  /* 0x000001000f197824 */ /* 0x100fe200078e0214 */
[C---:B------:R-:W-:Y:S01]  /*01c0*/  ISETP.LT.AND P2, PT, R17.reuse, 0x40, !P0 ;  /* 0x000000401100780c */ /* 0x040fe20004741270 */
[----:B------:R-:W-:Y:S01]  /*01d0*/  IMAD R17, R17, 0x100, R20 ;  /* 0x0000010011117824 */ /* 0x000fe200078e0214 */
[----:B------:R-:W-:Y:S01]  /*01e0*/  CS2R R14, SRZ ;  /* 0x00000000000e7805 */ /* 0x000fe2000001ff00 */
[----:B------:R-:W-:-:S04]  /*01f0*/  IMAD.WIDE R24, R25, 0x4, R22 ;  /* 0x0000000419187825 */ /* 0x000fc800078e0216 */
[----:B------:R-:W-:Y:S01]  /*0200*/  IMAD.WIDE R22, R17, 0x4, R22 ;  /* 0x0000000411167825 */ /* 0x000fe200078e0216 */
[----:B------:R-:W-:Y:S01]  /*0210*/  CS2R R16, SRZ ;  /* 0x0000000000107805 */ /* 0x000fe2000001ff00 */
[----:B------:R0:W3:Y:S04]  /*0220*/  @!P0 LDG.E.EL.128 R12, desc[UR6][R26.64] ;  /* 0x000000061a0c8981 */ /* 0x0000e8000c2e1d00 */
[----:B------:R-:W3:Y:S04]  /*0230*/  @P1 LDG.E.EL.128 R8, desc[UR6][R24.64] ;  /* 0x0000000618081981 */ /* 0x000ee8000c2e1d00 */
[----:B------:R1:W4:Y:S01]  /*0240*/  @P2 LDG.E.EL.128 R16, desc[UR6][R22.64] ;  /* 0x0000000616102981 */ /* 0x000322000c2e1d00 */
[----:B0-----:R-:W0:Y:S01]  /*0250*/  LDC.64 R26, c[0x0][0x228] ;  /* 0x00008a00ff1a7b82 */ /* 0x001e220000000a00 */
[----:B-1----:R-:W-:Y:S01]  /*0260*/  HFMA2.MMA R23, -RZ, RZ, 1.625, 0 ;  /* 0x3e800000ff177435 */ /* 0x002fe200000001ff */
[----:B--2---:R-:W-:-:S06]  /*0270*/  FADD R28, R4, 9.9999997473787516356e-06 ;  /* 0x3727c5ac041c7421 */ /* 0x004fcc0000000000 */
[----:B------:R-:W1:Y:S01]  /*0280*/  MUFU.SQRT R28, R28 ;  /* 0x0000001c001c7308 */ /* 0x000e620000002000 */
[----:B------:R-:W-:Y:S01]  /*0290*/  FADD R5, R5, 9.9999997473787516356e-06 ;  /* 0x3727c5ac05057421 */ /* 0x000fe20000000000 */
[----:B------:R-:W-:Y:S01]  /*02a0*/  FADD R6, R6, 9.9999997473787516356e-06 ;  /* 0x3727c5ac06067421 */ /* 0x000fe20000000000 */
[----:B------:R-:W-:-:S05]  /*02b0*/  FADD R7, R7, 9.9999997473787516356e-06 ;  /* 0x3727c5ac07077421 */ /* 0x000fca0000000000 */
[----:B------:R-:W2:Y:S01]  /*02c0*/  MUFU.SQRT R5, R5 ;  /* 0x0000000500057308 */ /* 0x000ea20000002000 */
[----:B-1----:R-:W-:-:S07]  /*02d0*/  FSETP.GT.AND P6, PT, R28, 8.50705917302346158658e+37, PT ;  /* 0x7e8000001c00780b */ /* 0x002fce0003fc4000 */
[----:B------:R1:W5:Y:S01]  /*02e0*/  MUFU.SQRT R24, R6 ;  /* 0x0000000600187308 */ /* 0x0003620000002000 */
[----:B------:R-:W-:-:S07]  /*02f0*/  FSETP.GEU.AND P1, PT, R28, 1.175494350822287508e-38, PT ;  /* 0x008000001c00780b */ /* 0x000fce0003f2e000 */
[----:B------:R-:W0:Y:S01]  /*0300*/  MUFU.SQRT R4, R7 ;  /* 0x0000000700047308 */ /* 0x000e220000002000 */
[----:B-1----:R-:W-:Y:S02]  /*0310*/  FSEL R6, R23, 1, P6 ;  /* 0x3f80000017067808 */ /* 0x002fe40003000000 */
[----:B--2---:R-:W-:Y:S01]  /*0320*/  FSETP.GT.AND P2, PT, R5, 8.50705917302346158658e+37, PT ;  /* 0x7e8000000500780b */ /* 0x004fe20003f44000 */
[----:B------:R-:W-:Y:S01]  /*0330*/  @P6 FMUL R28, R28, 0.25 ;  /* 0x3e8000001c1c6820 */ /* 0x000fe20000400000 */
[----:B-----5:R-:W-:-:S03]  /*0340*/  FSETP.GT.AND P4, PT, R24, 8.50705917302346158658e+37, PT ;  /* 0x7e8000001800780b */ /* 0x020fc60003f84000 */
[----:B------:R-:W-:Y:S01]  /*0350*/  @!P1 FMUL R28, R28, 16777216 ;  /* 0x4b8000001c1c9820 */ /* 0x000fe20000400000 */
[----:B------:R-:W-:Y:S01]  /*0360*/  @!P1 FMUL R6, R6, 16777216 ;  /* 0x4b80000006069820 */ /* 0x000fe20000400000 */
[C---:B------:R-:W-:Y:S02]  /*0370*/  FSETP.GEU.AND P3, PT, R5.reuse, 1.175494350822287508e-38, PT ;  /* 0x008000000500780b */ /* 0x040fe40003f6e000 */
[----:B0-----:R-:W-:Y:S02]  /*0380*/  FSETP.GT.AND P6, PT, R4, 8.50705917302346158658e+37, PT ;  /* 0x7e8000000400780b */ /* 0x001fe40003fc4000 */
[----:B------:R-:W-:Y:S02]  /*0390*/  FSETP.GEU.AND P5, PT, R24, 1.175494350822287508e-38, PT ;  /* 0x008000001800780b */ /* 0x000fe40003fae000 */
[----:B------:R-:W-:Y:S01]  /*03a0*/  FSETP.GEU.AND P1, PT, R4, 1.175494350822287508e-38, PT ;  /* 0x008000000400780b */ /* 0x000fe20003f2e000 */
[C---:B---3--:R-:W-:Y:S01]  /*03b0*/  FADD R22, -R12.reuse, R8 ;  /* 0x000000080c167221 */ /* 0x048fe20000000100 */
[----:B----4-:R-:W-:Y:S01]  /*03c0*/  FADD R16, -R12, R16 ;  /* 0x000000100c107221 */ /* 0x010fe20000000100 */
[----:B------:R-:W-:Y:S01]  /*03d0*/  @P2 FMUL R5, R5, 0.25 ;  /* 0x3e80000005052820 */ /* 0x000fe20000400000 */
[----:B------:R-:W-:Y:S01]  /*03e0*/  @P4 FMUL R24, R24, 0.25 ;  /* 0x3e80000018184820 */ /* 0x000fe20000400000 */
[----:B------:R-:W-:-:S02]  /*03f0*/  FADD R12, -R13, R9 ;  /* 0x000000090d0c7221 */ /* 0x000fc40000000100 */
[----:B------:R-:W0:Y:S02]  /*0400*/  LDC.64 R8, c[0x0][0x230] ;  /* 0x00008c00ff087b82 */ /* 0x000e240000000a00 */
[----:B------:R-:W-:Y:S01]  /*0410*/  @P6 FMUL R4, R4, 0.25 ;  /* 0x3e80000004046820 */ /* 0x000fe20000400000 */
[----:B------:R-:W-:Y:S01]  /*0420*/  @!P3 FMUL R5, R5, 16777216 ;  /* 0x4b8000000505b820 */ /* 0x000fe20000400000 */
[----:B------:R-:W-:Y:S02]  /*0430*/  @!P5 FMUL R24, R24, 16777216 ;  /* 0x4b8000001818d820 */ /* 0x000fe40000400000 */
[----:B------:R-:W-:Y:S01]  /*0440*/  @!P1 FMUL R4, R4, 16777216 ;  /* 0x4b80000004049820 */ /* 0x000fe20000400000 */
[----:B------:R1:W-:Y:S01]  /*0450*/  MUFU.RCP R7, R28 ;  /* 0x0000001c00077308 */ /* 0x0003e20000001000 */
[----:B------:R-:W-:Y:S01]  /*0460*/  FADD R17, -R13, R17 ;  /* 0x000000110d117221 */ /* 0x000fe20000000100 */
[----:B------:R-:W-:-:S06]  /*0470*/  FADD R13, -R14, R10 ;  /* 0x0000000a0e0d7221 */ /* 0x000fcc0000000100 */
[----:B------:R-:W2:Y:S01]  /*0480*/  MUFU.RCP R25, R4 ;  /* 0x0000000400197308 */ /* 0x000ea20000001000 */
[----:B------:R-:W-:Y:S01]  /*0490*/  FADD R18, -R14, R18 ;  /* 0x000000120e127221 */ /* 0x000fe20000000100 */
[----:B-1----:R-:W-:Y:S01]  /*04a0*/  FSEL R28, R23, 1, P6 ;  /* 0x3f800000171c7808 */ /* 0x002fe20003000000 */
[----:B------:R-:W-:-:S05]  /*04b0*/  FADD R14, -R15, R11 ;  /* 0x0000000b0f0e7221 */ /* 0x000fca0000000100 */
[----:B------:R-:W1:Y:S01]  /*04c0*/  MUFU.RCP R5, R5 ;  /* 0x0000000500057308 */ /* 0x000e620000001000 */
[----:B------:R-:W-:-:S07]  /*04d0*/  FSEL R10, R23, 1, P2 ;  /* 0x3f800000170a7808 */ /* 0x000fce0001000000 */
[----:B------:R-:W3:Y:S01]  /*04e0*/  MUFU.RCP R24, R24 ;  /* 0x0000001800187308 */ /* 0x000ee20000001000 */
[----:B------:R-:W-:Y:S01]  /*04f0*/  FSEL R11, R23, 1, P4 ;  /* 0x3f800000170b7808 */ /* 0x000fe20002000000 */
[----:B------:R-:W-:Y:S01]  /*0500*/  @!P1 FMUL R28, R28, 16777216 ;  /* 0x4b8000001c1c9820 */ /* 0x000fe20000400000 */
[----:B------:R-:W-:-:S03]  /*0510*/  @!P3 FMUL R10, R10, 16777216 ;  /* 0x4b8000000a0ab820 */ /* 0x000fc60000400000 */
[----:B------:R-:W-:Y:S01]  /*0520*/  @!P5 FMUL R11, R11, 16777216 ;  /* 0x4b8000000b0bd820 */ /* 0x000fe20000400000 */
[----:B--2---:R-:W-:Y:S01]  /*0530*/  FMUL R25, R25, R28 ;  /* 0x0000001c19197220 */ /* 0x004fe20000400000 */
[----:B------:R-:W-:Y:S01]  /*0540*/  FADD R19, -R15, R19 ;  /* 0x000000130f137221 */ /* 0x000fe20000000100 */
[----:B------:R-:W-:-:S04]  /*0550*/  IMAD.WIDE R28, R20, 0x4, R26 ;  /* 0x00000004141c7825 */ /* 0x000fc800078e021a */
[----:B------:R-:W-:Y:S01]  /*0560*/  FMUL R15, R7, R6 ;  /* 0x00000006070f7220 */ /* 0x000fe20000400000 */
[----:B-1----:R-:W-:Y:S01]  /*0570*/  FMUL R23, R5, R10 ;  /* 0x0000000a05177220 */ /* 0x002fe20000400000 */
[----:B------:R-:W-:Y:S01]  /*0580*/  CS2R R4, SRZ ;  /* 0x0000000000047805 */ /* 0x000fe2000001ff00 */
[----:B0-----:R-:W-:Y:S01]  /*0590*/  IMAD.WIDE R26, R20, 0x4, R8 ;  /* 0x00000004141a7825 */ /* 0x001fe200078e0208 */
[----:B------:R-:W-:-:S03]  /*05a0*/  CS2R R6, SRZ ;  /* 0x0000000000067805 */ /* 0x000fc6000001ff00 */
[----:B---3--:R-:W-:Y:S01]  /*05b0*/  FMUL R24, R24, R11 ;  /* 0x0000000b18187220 */ /* 0x008fe20000400000 */
[----:B------:R-:W-:Y:S02]  /*05c0*/  CS2R R8, SRZ ;  /* 0x0000000000087805 */ /* 0x000fe4000001ff00 */
[----:B------:R-:W-:Y:S01]  /*05d0*/  CS2R R10, SRZ ;  /* 0x00000000000a7805 */ /* 0x000fe2000001ff00 */
[----:B------:R0:W2:Y:S05]  /*05e0*/  @!P0 LDG.E.EL.128 R4, desc[UR6][R28.64] ;  /* 0x000000061c048981 */ /* 0x0000aa000c2e1d00 */
[----:B------:R-:W2:Y:S01]  /*05f0*/  @!P0 LDG.E.EL.128 R8, desc[UR6][R26.64] ;  /* 0x000000061a088981 */ /* 0x000ea2000c2e1d00 */
[----:B------:R-:W1:Y:S01]  /*0600*/  S2R R20, SR_TID.X ;  /* 0x0000000000147919 */ /* 0x000e620000002100 */
[----:B------:R-:W3:Y:S01]  /*0610*/  S2UR UR5, SR_CgaCtaId ;  /* 0x00000000000579c3 */ /* 0x000ee20000008800 */
[----:B0-----:R-:W-:Y:S01]  /*0620*/  FMUL R29, R15, R16 ;  /* 0x000000100f1d7220 */ /* 0x001fe20000400000 */
[C---:B------:R-:W-:Y:S01]  /*0630*/  FMUL R19, R25.reuse, R19 ;  /* 0x0000001319137220 */ /* 0x040fe20000400000 */
[----:B------:R-:W-:Y:S01]  /*0640*/  FMUL R14, R25, R14 ;  /* 0x0000000e190e7220 */ /* 0x000fe20000400000 */
[----:B------:R-:W-:Y:S01]  /*0650*/  FMUL R15, R15, R22 ;  /* 0x000000160f0f7220 */ /* 0x000fe20000400000 */
[C---:B------:R-:W-:Y:S01]  /*0660*/  FMUL R25, R24.reuse, R18 ;  /* 0x0000001218197220 */ /* 0x040fe20000400000 */
[C---:B------:R-:W-:Y:S01]  /*0670*/  FMUL R18, R23.reuse, R12 ;  /* 0x0000000c17127220 */ /* 0x040fe20000400000 */
[----:B------:R-:W-:Y:S01]  /*0680*/  FMUL R13, R24, R13 ;  /* 0x0000000d180d7220 */ /* 0x000fe20000400000 */
[----:B------:R-:W-:Y:S01]  /*0690*/  FMUL R16, R23, R17 ;  /* 0x0000001117107220 */ /* 0x000fe20000400000 */
[----:B------:R-:W-:-:S02]  /*06a0*/  UMOV UR4, 0x400 ;  /* 0x0000040000047882 */ /* 0x000fc40000000000 */
[----:B---3--:R-:W-:Y:S01]  /*06b0*/  UPRMT UR4, UR5, 0x654, UR4 ;  /* 0x0000065405047896 */ /* 0x008fe20008000004 */
[C---:B-1----:R-:W-:Y:S01]  /*06c0*/  IMAD.SHL.U32 R17, R20.reuse, 0x80, RZ ;  /* 0x0000008014117824 */ /* 0x042fe200078e00ff */
[----:B------:R-:W-:-:S04]  /*06d0*/  SHF.L.U32 R20, R20, 0x1, RZ ;  /* 0x0000000114147819 */ /* 0x000fc800000006ff */
[----:B------:R-:W-:-:S05]  /*06e0*/  LOP3.LUT R20, R20, 0xf0, RZ, 0xc0, !PT ;  /* 0x000000f014147812 */ /* 0x000fca00078ec0ff */
[----:B------:R-:W-:Y:S01]  /*06f0*/  VIADD R20, R20, UR4 ;  /* 0x0000000414147c36 */ /* 0x000fe20008000000 */
[----:B------:R-:W-:Y:S01]  /*0700*/  LOP3.LUT R2, R2, 0x1c, R21, 0xf8, !PT ;  /* 0x0000001c02027812 */ /* 0x000fe200078ef815 */
[-CC-:B--2---:R-:W-:Y:S01]  /*0710*/  FFMA R12, R15, R4.reuse, R8.reuse ;  /* 0x000000040f0c7223 */ /* 0x184fe20000000008 */
[----:B------:R-:W-:Y:S01]  /*0720*/  FFMA R15, R29, R4, R8 ;  /* 0x000000041d0f7223 */ /* 0x000fe20000000008 */
[----:B------:R-:W-:Y:S01]  /*0730*/  FFMA R4, R18, R5, R9 ;  /* 0x0000000512047223 */ /* 0x000fe20000000009 */
[----:B------:R-:W-:-:S04]  /*0740*/  FFMA R13, R13, R6, R10 ;  /* 0x000000060d0d7223 */ /* 0x000fc8000000000a */
[----:B------:R-:W-:Y:S01]  /*0750*/  FSETP.GT.AND P5, PT, R4, RZ, PT ;  /* 0x000000ff0400720b */ /* 0x000fe20003fa4000 */
[----:B------:R-:W-:Y:S01]  /*0760*/  FFMA R14, R14, R7, R11 ;  /* 0x000000070e0e7223 */ /* 0x000fe2000000000b */
[----:B------:R-:W-:Y:S01]  /*0770*/  LOP3.LUT R8, R17, 0x380, RZ, 0xc0, !PT ;  /* 0x0000038011087812 */ /* 0x000fe200078ec0ff */
[----:B------:R-:W-:Y:S01]  /*0780*/  FFMA R16, R16, R5, R9 ;  /* 0x0000000510107223 */ /* 0x000fe20000000009 */
[----:B------:R-:W-:Y:S01]  /*0790*/  FSETP.GT.AND P6, PT, R12, RZ, PT ;  /* 0x000000ff0c00720b */ /* 0x000fe20003fc4000 */
[----:B------:R-:W-:Y:S01]  /*07a0*/  FFMA R10, R25, R6, R10 ;  /* 0x00000006190a7223 */ /* 0x000fe2000000000a */
[----:B------:R-:W-:Y:S01]  /*07b0*/  FSETP.GT.AND P0, PT, R13, RZ, PT ;  /* 0x000000ff0d00720b */ /* 0x000fe20003f04000 */
[----:B------:R-:W-:Y:S01]  /*07c0*/  FFMA R19, R19, R7, R11 ;  /* 0x0000000713137223 */ /* 0x000fe2000000000b */
[----:B------:R-:W-:Y:S02]  /*07d0*/  FSETP.GT.AND P1, PT, R14, RZ, PT ;  /* 0x000000ff0e00720b */ /* 0x000fe40003f24000 */
[----:B------:R-:W-:-:S02]  /*07e0*/  LOP3.LUT R5, R8, R3, RZ, 0xfc, !PT ;  /* 0x0000000308057212 */ /* 0x000fc400078efcff */
[----:B------:R-:W-:Y:S02]  /*07f0*/  LEA.HI R6, R8, UR4, RZ, 0x1f ;  /* 0x0000000408067c11 */ /* 0x000fe4000f8ff8ff */
[----:B------:R-:W-:Y:S01]  /*0800*/  FSETP.GT.AND P3, PT, R15, RZ, PT ;  /* 0x000000ff0f00720b */ /* 0x000fe20003f64000 */
[----:B------:R-:W-:Y:S01]  /*0810*/  @!P5 FMUL R4, R4, 0.10000000149011611938 ;  /* 0x3dcccccd0404d820 */ /* 0x000fe20000400000 */
[----:B------:R-:W-:Y:S02]  /*0820*/  FSETP.GT.AND P2, PT, R16, RZ, PT ;  /* 0x000000ff1000720b */ /* 0x000fe40003f44000 */
[C---:B------:R-:W-:Y:S02]  /*0830*/  LOP3.LUT R9, R8.reuse, 0x20, RZ, 0xfc, !PT ;  /* 0x0000002008097812 */ /* 0x040fe400078efcff */
[----:B------:R-:W-:Y:S02]  /*0840*/  LOP3.LUT R18, R8, 0x40, RZ, 0xfc, !PT ;  /* 0x0000004008127812 */ /* 0x000fe400078efcff */
[----:B------:R-:W-:-:S02]  /*0850*/  FSETP.GT.AND P4, PT, R10, RZ, PT ;  /* 0x000000ff0a00720b */ /* 0x000fc40003f84000 */
[----:B------:R-:W-:Y:S02]  /*0860*/  LOP3.LUT R8, R8, 0x60, RZ, 0xfc, !PT ;  /* 0x0000006008087812 */ /* 0x000fe400078efcff */
[----:B------:R-:W-:Y:S01]  /*0870*/  FSETP.GT.AND P5, PT, R19, RZ, PT ;  /* 0x000000ff1300720b */ /* 0x000fe20003fa4000 */
[----:B------:R-:W-:Y:S01]  /*0880*/  IMAD R17, R5, 0x4, R6 ;  /* 0x0000000405117824 */ /* 0x000fe200078e0206 */
[----:B------:R-:W-:Y:S02]  /*0890*/  LEA.HI R6, R9, UR4, RZ, 0x1f ;  /* 0x0000000409067c11 */ /* 0x000fe4000f8ff8ff */
[----:B------:R-:W-:Y:S02]  /*08a0*/  LEA.HI R18, R18, UR4, RZ, 0x1f ;  /* 0x0000000412127c11 */ /* 0x000fe4000f8ff8ff */
[----:B------:R-:W-:Y:S01]  /*08b0*/  LEA.HI R8, R8, UR4, RZ, 0x1f ;  /* 0x0000000408087c11 */ /* 0x000fe2000f8ff8ff */
[----:B------:R-:W-:Y:S01]  /*08c0*/  @!P6 FMUL R12, R12, 0.10000000149011611938 ;  /* 0x3dcccccd0c0ce820 */ /* 0x000fe20000400000 */
[C---:B------:R-:W-:Y:S01]  /*08d0*/  LEA R23, R5.reuse, R6, 0x2 ;  /* 0x0000000605177211 */ /* 0x040fe200078e10ff */
[----:B------:R-:W-:-:S02]  /*08e0*/  IMAD R18, R5, 0x4, R18 ;  /* 0x0000000405127824 */ /* 0x000fc400078e0212 */
[----:B------:R-:W-:Y:S01]  /*08f0*/  @!P0 FMUL R13, R13, 0.10000000149011611938 ;  /* 0x3dcccccd0d0d8820 */ /* 0x000fe20000400000 */
[----:B------:R-:W-:Y:S02]  /*0900*/  IMAD R22, R5, 0x4, R8 ;  /* 0x0000000405167824 */ /* 0x000fe400078e0208 */
[----:B------:R-:W-:Y:S01]  /*0910*/  @!P1 FMUL R14, R14, 0.10000000149011611938 ;  /* 0x3dcccccd0e0e9820 */ /* 0x000fe20000400000 */
[----:B------:R-:W-:Y:S01]  /*0920*/  @!P3 FMUL R15, R15, 0.10000000149011611938 ;  /* 0x3dcccccd0f0fb820 */ /* 0x000fe20000400000 */
[----:B------:R-:W-:Y:S01]  /*0930*/  STS [R17], R12 ;  /* 0x0000000c11007388 */ /* 0x000fe20000000800 */
[----:B------:R-:W-:Y:S01]  /*0940*/  @!P2 FMUL R16, R16, 0.10000000149011611938 ;  /* 0x3dcccccd1010a820 */ /* 0x000fe20000400000 */
[----:B------:R-:W-:Y:S01]  /*0950*/  @!P4 FMUL R10, R10, 0.10000000149011611938 ;  /* 0x3dcccccd0a0ac820 */ /* 0x000fe20000400000 */
[----:B------:R-:W-:Y:S01]  /*0960*/  @!P5 FMUL R19, R19, 0.10000000149011611938 ;  /* 0x3dcccccd1313d820 */ /* 0x000fe20000400000 */
[----:B------:R0:W-:Y:S01]  /*0970*/  STS [R23+0x80], R4 ;  /* 0x0000800417007388 */ /* 0x0001e20000000800 */
[----:B------:R-:W-:Y:S01]  /*0980*/  LOP3.LUT R11, R21, 0x1fc, RZ, 0xc0, !PT ;  /* 0x000001fc150b7812 */ /* 0x000fe200078ec0ff */
[----:B------:R-:W1:Y:S02]  /*0990*/  LDC.64 R8, c[0x0][0x238] ;  /* 0x00008e00ff087b82 */ /* 0x000e640000000a00 */
[----:B------:R2:W-:Y:S04]  /*09a0*/  STS [R18+0x100], R13 ;  /* 0x0001000d12007388 */ /* 0x0005e80000000800 */
[----:B------:R-:W-:Y:S04]  /*09b0*/  STS [R22+0x180], R14 ;  /* 0x0001800e16007388 */ /* 0x000fe80000000800 */
[----:B------:R-:W-:Y:S04]  /*09c0*/  STS [R17+0x40], R15 ;  /* 0x0000400f11007388 */ /* 0x000fe80000000800 */
[----:B------:R-:W-:Y:S04]  /*09d0*/  STS [R23+0xc0], R16 ;  /* 0x0000c01017007388 */ /* 0x000fe80000000800 */
[----:B------:R3:W-:Y:S04]  /*09e0*/  STS [R18+0x140], R10 ;  /* 0x0001400a12007388 */ /* 0x0007e80000000800 */
[----:B------:R-:W-:Y:S01]  /*09f0*/  STS [R22+0x1c0], R19 ;  /* 0x0001c01316007388 */ /* 0x000fe20000000800 */
[----:B0-----:R-:W-:Y:S01]  /*0a00*/  IMAD R4, R11, 0x4, R20 ;  /* 0x000000040b047824 */ /* 0x001fe200078e0214 */
[----:B------:R-:W-:Y:S01]  /*0a10*/  BAR.SYNC.DEFER_BLOCKING 0x0 ;  /* 0x0000000000007b1d */ /* 0x000fe20000010000 */
[----:B--2---:R-:W-:-:S02]  /*0a20*/  SHF.R.S32.HI R13, RZ, 0x1f, R2 ;  /* 0x0000001fff0d7819 */ /* 0x004fc40000011402 */
[----:B------:R-:W-:Y:S02]  /*0a30*/  SHF.R.S32.HI R21, RZ, 0x1f, R2 ;  /* 0x0000001fff157819 */ /* 0x000fe40000011402 */
[-C--:B------:R-:W-:Y:S01]  /*0a40*/  LEA.HI R13, R13, R2.reuse, RZ, 0x4 ;  /* 0x000000020d0d7211 */ /* 0x080fe200078f20ff */
[----:B------:R-:W0:Y:S01]  /*0a50*/  LDS.128 R4, [R4] ;  /* 0x0000000004047984 */ /* 0x000e220000000c00 */
[----:B------:R-:W-:Y:S02]  /*0a60*/  LEA.HI R21, R21, R2, RZ, 0x4 ;  /* 0x0000000215157211 */ /* 0x000fe400078f20ff */
[----:B------:R-:W-:Y:S02]  /*0a70*/  SHF.L.U32 R13, R13, 0x8, RZ ;  /* 0x000000080d0d7819 */ /* 0x000fe400000006ff */
[----:B------:R-:W-:Y:S02]  /*0a80*/  LOP3.LUT R21, R21, 0xfffffff0, RZ, 0xc0, !PT ;  /* 0xfffffff015157812 */ /* 0x000fe400078ec0ff */
[----:B------:R-:W-:-:S02]  /*0a90*/  LOP3.LUT R13, R13, 0xfffff000, RZ, 0xc0, !PT ;  /* 0xfffff0000d0d7812 */ /* 0x000fc400078ec0ff */
[----:B------:R-:W-:Y:S02]  /*0aa0*/  ISETP.GE.AND P0, PT, R2, 0x40, PT ;  /* 0x000000400200780c */ /* 0x000fe40003f06270 */
[----:B---3--:R-:W-:Y:S02]  /*0ab0*/  LOP3.LUT R10, R0, R3, RZ, 0xfc, !PT ;  /* 0x00000003000a7212 */ /* 0x008fe400078efcff */
[----:B------:R-:W-:Y:S02]  /*0ac0*/  LOP3.LUT R0, R0, 0x10, R3, 0xfe, !PT ;  /* 0x0000001000007812 */ /* 0x000fe400078efe03 */
[----:B------:R-:W-:Y:S02]  /*0ad0*/  LOP3.LUT R12, R11, 0x200, RZ, 0xfc, !PT ;  /* 0x000002000b0c7812 */ /* 0x000fe400078efcff */
[----:B------:R-:W-:Y:S02]  /*0ae0*/  IADD3 R13, R13, R2, -R21 ;  /* 0x000000020d0d7210 */ /* 0x000fe40007ffe815 */
[----:B------:R-:W-:-:S02]  /*0af0*/  ISETP.LT.AND P1, PT, R10, 0x100, !P0 ;  /* 0x000001000a00780c */ /* 0x000fc40004721270 */
[----:B------:R-:W-:Y:S01]  /*0b00*/  ISETP.LT.AND P0, PT, R0, 0x100, !P0 ;  /* 0x000001000000780c */ /* 0x000fe20004701270 */
[----:B------:R-:W-:Y:S01]  /*0b10*/  IMAD R3, R10, 0x10, R13 ;  /* 0x000000100a037824 */ /* 0x000fe200078e020d */
[----:B------:R-:W-:-:S03]  /*0b20*/  SHF.R.U32.HI R12, RZ, 0x1, R12 ;  /* 0x00000001ff0c7819 */ /* 0x000fc6000001160c */
[----:B-1----:R-:W-:Y:S01]  /*0b30*/  IMAD.WIDE R2, R3, 0x4, R8 ;  /* 0x0000000403027825 */ /* 0x002fe200078e0208 */
[----:B------:R-:W-:-:S04]  /*0b40*/  LOP3.LUT R12, R12, 0x1f0, RZ, 0xc0, !PT ;  /* 0x000001f00c0c7812 */ /* 0x000fc800078ec0ff */
[----:B------:R-:W-:-:S05]  /*0b50*/  IADD3 R12, R12, UR4, RZ ;  /* 0x000000040c0c7c10 */ /* 0x000fca000fffe0ff */
[----:B------:R-:W-:Y:S01]  /*0b60*/  IMAD R12, R11, 0x4, R12 ;  /* 0x000000040b0c7824 */ /* 0x000fe200078e020c */
[----:B0-----:R0:W-:Y:S02]  /*0b70*/  @P1 STG.E.128 desc[UR6][R2.64], R4 ;  /* 0x0000000402001986 */ /* 0x0011e4000c101d06 */
[----:B0-----:R-:W-:Y:S05]  /*0b80*/  @!P0 EXIT ;  /* 0x000000000000894d */ /* 0x001fea0003800000 */
[----:B0-----:R-:W0:Y:S01]  /*0b90*/  LDS.128 R4, [R12+0x800] ;  /* 0x000800000c047984 */ /* 0x001e220000000c00 */
[----:B------:R-:W-:-:S05]  /*0ba0*/  LEA R13, R0, R13, 0x4 ;  /* 0x0000000d000d7211 */ /* 0x000fca00078e20ff */
[----:B------:R-:W-:-:S05]  /*0bb0*/  IMAD.WIDE R8, R13, 0x4, R8 ;  /* 0x000000040d087825 */ /* 0x000fca00078e0208 */
[----:B0-----:R-:W-:Y:S01]  /*0bc0*/  STG.E.128 desc[UR6][R8.64], R4 ;  /* 0x0000000408007986 */ /* 0x001fe2000c101d06 */
[----:B------:R-:W-:Y:S05]  /*0bd0*/  EXIT ;  /* 0x000000000000794d */ /* 0x000fea0003800000 */
.L_x_0:
[----:B------:R-:W-:-:S00]  /*0be0*/  BRA `(.L_x_0) ;  /* 0xfffffffc00fc7947 */ /* 0x000fc0000383ffff */
[----:B------:R-:W-:-:S00]  /*0bf0*/  NOP ;  /* 0x0000000000007918 */ /* 0x000fc00000000000 */
        /* <DEDUP_REMOVED lines=8> */
.L_x_1:


//--------------------- .nv.global.init           --------------------------
	.section	.nv.global.init,"aw",@progbits
.nv.global.init:
	.type		_$_str,@object
	.size		_$_str,(_$_str_$_2 - _$_str)
_$_str:
        /*0000*/ 	.byte	0x5f, 0x5f, 0x43, 0x55, 0x44, 0x41, 0x5f, 0x46, 0x54, 0x5a, 0x00
	.type		_$_str_$_2,@object
	.size		_$_str_$_2,(.L_1 - _$_str_$_2)
_$_str_$_2:
        /*000b*/ 	.byte	0x5f, 0x5f, 0x43, 0x55, 0x44, 0x41, 0x5f, 0x50, 0x52, 0x45, 0x43, 0x5f, 0x53, 0x51, 0x52, 0x54
        /*001b*/ 	.byte	0x00
.L_1:


//--------------------- .nv.shared.triton_poi_fused__native_batch_norm_legit_no_training_leaky_relu_30 --------------------------
	.section	.nv.shared.triton_poi_fused__native_batch_norm_legit_no_training_leaky_relu_30,"aw",@nobits
	.sectionflags	@""
	.align	16
	.zero		1024


//--------------------- .nv.constant0.triton_poi_fused__native_batch_norm_legit_no_training_leaky_relu_30 --------------------------
	.section	.nv.constant0.triton_poi_fused__native_batch_norm_legit_no_training_leaky_relu_30,"a",@progbits
	.sectionflags	@""
	.align	4
.nv.constant0.triton_poi_fused__native_batch_norm_legit_no_training_leaky_relu_30:
	.zero		584
